	.headerflags	@"EF_CUDA_TEXMODE_UNIFIED EF_CUDA_64BIT_ADDRESS EF_CUDA_ACCELERATORS EF_CUDA_SM90 EF_CUDA_VIRTUAL_SM(EF_CUDA_SM90)"
	.elftype	@"ET_EXEC"


//--------------------- .nv.info                  --------------------------
	.section	.nv.info,"",@"SHT_CUDA_INFO"
	.align	4


	//----- nvinfo : EIATTR_REGCOUNT
	.align		4
        /*0000*/ 	.byte	0x04, 0x2f
        /*0002*/ 	.short	(.L_3 - .L_2)
	.align		4
.L_2:
        /*0004*/ 	.word	index@(triton_poi_fused__native_batch_norm_legit_no_training_add_relu_4)
        /*0008*/ 	.word	0x00000020


	//----- nvinfo : EIATTR_MIN_STACK_SIZE
	.align		4
.L_3:
        /*000c*/ 	.byte	0x04, 0x12
        /*000e*/ 	.short	(.L_5 - .L_4)
	.align		4
.L_4:
        /*0010*/ 	.word	index@(triton_poi_fused__native_batch_norm_legit_no_training_add_relu_4)
        /*0014*/ 	.word	0x00000000


	//----- nvinfo : EIATTR_FRAME_SIZE
	.align		4
.L_5:
        /*0018*/ 	.byte	0x04, 0x11
        /*001a*/ 	.short	(.L_7 - .L_6)
	.align		4
.L_6:
        /*001c*/ 	.word	index@(triton_poi_fused__native_batch_norm_legit_no_training_add_relu_4)
        /*0020*/ 	.word	0x00000000


	//----- nvinfo : EIATTR_MIN_STACK_SIZE
	.align		4
.L_7:
        /*0024*/ 	.byte	0x04, 0x12
        /*0026*/ 	.short	(.L_9 - .L_8)
	.align		4
.L_8:
        /*0028*/ 	.word	index@(triton_poi_fused__native_batch_norm_legit_no_training_add_relu_4)
        /*002c*/ 	.word	0x00000000
.L_9:


//--------------------- .nv.info.triton_poi_fused__native_batch_norm_legit_no_training_add_relu_4 --------------------------
	.section	.nv.info.triton_poi_fused__native_batch_norm_legit_no_training_add_relu_4,"",@"SHT_CUDA_INFO"
	.sectionflags	@""
	.align	4


	//----- nvinfo : EIATTR_CUDA_API_VERSION
	.align		4
        /*0000*/ 	.byte	0x04, 0x37
        /*0002*/ 	.short	(.L_11 - .L_10)
.L_10:
        /*0004*/ 	.word	0x0000007c


	//----- nvinfo : EIATTR_KPARAM_INFO
	.align		4
.L_11:
        /*0008*/ 	.byte	0x04, 0x17
        /*000a*/ 	.short	(.L_13 - .L_12)
.L_12:
        /*000c*/ 	.word	0x00000000
        /*0010*/ 	.short	0x0007
        /*0012*/ 	.short	0x0038
        /*0014*/ 	.byte	0x00, 0xf0, 0x11, 0x00


	//----- nvinfo : EIATTR_KPARAM_INFO
	.align		4
.L_13:
        /*0018*/ 	.byte	0x04, 0x17
        /*001a*/ 	.short	(.L_15 - .L_14)
.L_14:
        /*001c*/ 	.word	0x00000000
        /*0020*/ 	.short	0x0006
        /*0022*/ 	.short	0x0030
        /*0024*/ 	.byte	0x00, 0xf4, 0x21, 0x00


	//----- nvinfo : EIATTR_KPARAM_INFO
	.align		4
.L_15:
        /*0028*/ 	.byte	0x04, 0x17
        /*002a*/ 	.short	(.L_17 - .L_16)
.L_16:
        /*002c*/ 	.word	0x00000000
        /*0030*/ 	.short	0x0005
        /*0032*/ 	.short	0x0028
        /*0034*/ 	.byte	0x00, 0xf4, 0x21, 0x00


	//----- nvinfo : EIATTR_KPARAM_INFO
	.align		4
.L_17:
        /*0038*/ 	.byte	0x04, 0x17
        /*003a*/ 	.short	(.L_19 - .L_18)
.L_18:
        /*003c*/ 	.word	0x00000000
        /*0040*/ 	.short	0x0004
        /*0042*/ 	.short	0x0020
        /*0044*/ 	.byte	0x00, 0xf4, 0x21, 0x00


	//----- nvinfo : EIATTR_KPARAM_INFO
	.align		4
.L_19:
        /*0048*/ 	.byte	0x04, 0x17
        /*004a*/ 	.short	(.L_21 - .L_20)
.L_20:
        /*004c*/ 	.word	0x00000000
        /*0050*/ 	.short	0x0003
        /*0052*/ 	.short	0x0018
        /*0054*/ 	.byte	0x00, 0xf4, 0x21, 0x00


	//----- nvinfo : EIATTR_KPARAM_INFO
	.align		4
.L_21:
        /*0058*/ 	.byte	0x04, 0x17
        /*005a*/ 	.short	(.L_23 - .L_22)
.L_22:
        /*005c*/ 	.word	0x00000000
        /*0060*/ 	.short	0x0002
        /*0062*/ 	.short	0x0010
        /*0064*/ 	.byte	0x00, 0xf4, 0x21, 0x00


	//----- nvinfo : EIATTR_KPARAM_INFO
	.align		4
.L_23:
        /*0068*/ 	.byte	0x04, 0x17
        /*006a*/ 	.short	(.L_25 - .L_24)
.L_24:
        /*006c*/ 	.word	0x00000000
        /*0070*/ 	.short	0x0001
        /*0072*/ 	.short	0x0008
        /*0074*/ 	.byte	0x00, 0xf4, 0x21, 0x00


	//----- nvinfo : EIATTR_KPARAM_INFO
	.align		4
.L_25:
        /*0078*/ 	.byte	0x04, 0x17
        /*007a*/ 	.short	(.L_27 - .L_26)
.L_26:
        /*007c*/ 	.word	0x00000000
        /*0080*/ 	.short	0x0000
        /*0082*/ 	.short	0x0000
        /*0084*/ 	.byte	0x00, 0xf4, 0x21, 0x00


	//----- nvinfo : EIATTR_SPARSE_MMA_MASK
	.align		4
.L_27:
        /*0088*/ 	.byte	0x03, 0x50
        /*008a*/ 	.short	0x0000


	//----- nvinfo : EIATTR_MAXREG_COUNT
	.align		4
        /*008c*/ 	.byte	0x03, 0x1b
        /*008e*/ 	.short	0x00ff


	//----- nvinfo : EIATTR_EXIT_INSTR_OFFSETS
	.align		4
        /*0090*/ 	.byte	0x04, 0x1c
        /*0092*/ 	.short	(.L_29 - .L_28)


	//   ....[0]....
.L_28:
        /*0094*/ 	.word	0x00000780


	//----- nvinfo : EIATTR_REQNTID
	.align		4
.L_29:
        /*0098*/ 	.byte	0x04, 0x10
        /*009a*/ 	.short	(.L_31 - .L_30)
.L_30:
        /*009c*/ 	.word	0x00000080
        /*00a0*/ 	.word	0x00000001
        /*00a4*/ 	.word	0x00000001


	//----- nvinfo : EIATTR_CBANK_PARAM_SIZE
	.align		4
.L_31:
        /*00a8*/ 	.byte	0x03, 0x19
        /*00aa*/ 	.short	0x003c


	//----- nvinfo : EIATTR_PARAM_CBANK
	.align		4
        /*00ac*/ 	.byte	0x04, 0x0a
        /*00ae*/ 	.short	(.L_33 - .L_32)
	.align		4
.L_32:
        /*00b0*/ 	.word	index@(.nv.constant0.triton_poi_fused__native_batch_norm_legit_no_training_add_relu_4)
        /*00b4*/ 	.short	0x0210
        /*00b6*/ 	.short	0x003c


	//----- nvinfo : EIATTR_SW_WAR
	.align		4
.L_33:
        /*00b8*/ 	.byte	0x04, 0x36
        /*00ba*/ 	.short	(.L_35 - .L_34)
.L_34:
        /*00bc*/ 	.word	0x00000008
.L_35:


//--------------------- .nv.callgraph             --------------------------
	.section	.nv.callgraph,"",@"SHT_CUDA_CALLGRAPH"
	.align	4
	.sectionentsize	8
	.align		4
        /*0000*/ 	.word	0x00000000
	.align		4
        /*0004*/ 	.word	0xffffffff
	.align		4
        /*0008*/ 	.word	0x00000000
	.align		4
        /*000c*/ 	.word	0xfffffffe
	.align		4
        /*0010*/ 	.word	0x00000000
	.align		4
        /*0014*/ 	.word	0xfffffffd
	.align		4
        /*0018*/ 	.word	0x00000000
	.align		4
        /*001c*/ 	.word	0xfffffffc


//--------------------- .nv.constant4             --------------------------
	.section	.nv.constant4,"a",@progbits
	.align	8
	.align		8
.nv.constant4:
        /*0000*/ 	.dword	_$_str
	.align		8
        /*0008*/ 	.dword	_$_str_$_2


//--------------------- .text.triton_poi_fused__native_batch_norm_legit_no_training_add_relu_4 --------------------------
	.section	.text.triton_poi_fused__native_batch_norm_legit_no_training_add_relu_4,"ax",@progbits
	.align	128
        .global         triton_poi_fused__native_batch_norm_legit_no_training_add_relu_4
        .type           triton_poi_fused__native_batch_norm_legit_no_training_add_relu_4,@function
        .size           triton_poi_fused__native_batch_norm_legit_no_training_add_relu_4,(.L_x_1 - triton_poi_fused__native_batch_norm_legit_no_training_add_relu_4)
        .other          triton_poi_fused__native_batch_norm_legit_no_training_add_relu_4,@"STO_CUDA_ENTRY STV_DEFAULT"
triton_poi_fused__native_batch_norm_legit_no_training_add_relu_4:
.text.triton_poi_fused__native_batch_norm_legit_no_training_add_relu_4:
[----:B------:R-:W-:Y:S01]  /*0000*/  LDC R1, c[0x0][0x28] ;  /* 0x00000a00ff017b82 */ /* 0x000fe20000000800 */
[----:B------:R-:W1:Y:S07]  /*0010*/  S2R R0, SR_TID.X ;  /* 0x0000000000007919 */ /* 0x000e6e0000002100 */
[----:B------:R-:W2:Y:S01]  /*0020*/  LDC.64 R2, c[0x0][0x220] ;  /* 0x00008800ff027b82 */ /* 0x000ea20000000a00 */
[----:B------:R-:W-:Y:S01]  /*0030*/  ULDC.64 UR4, c[0x0][0x208] ;  /* 0x0000820000047ab9 */ /* 0x000fe20000000a00 */
[----:B------:R-:W3:Y:S06]  /*0040*/  S2R R21, SR_CTAID.X ;  /* 0x0000000000157919 */ /* 0x000eec0000002500 */
[----:B------:R-:W4:Y:S08]  /*0050*/  LDC.64 R10, c[0x0][0x218] ;  /* 0x00008600ff0a7b82 */ /* 0x000f300000000a00 */
[----:B------:R-:W5:Y:S08]  /*0060*/  LDC.64 R8, c[0x0][0x210] ;  /* 0x00008400ff087b82 */ /* 0x000f700000000a00 */
[----:B------:R-:W4:Y:S01]  /*0070*/  LDC.64 R28, c[0x0][0x228] ;  /* 0x00008a00ff1c7b82 */ /* 0x000f220000000a00 */
[----:B-1----:R-:W-:-:S07]  /*0080*/  SHF.L.U32 R0, R0, 0x2, RZ ;  /* 0x0000000200007819 */ /* 0x002fce00000006ff */
[----:B------:R-:W1:Y:S01]  /*0090*/  LDC.64 R26, c[0x0][0x230] ;  /* 0x00008c00ff1a7b82 */ /* 0x000e620000000a00 */
[----:B---3--:R-:W-:Y:S02]  /*00a0*/  SHF.R.S32.HI R4, RZ, 0x15, R21 ;  /* 0x00000015ff047819 */ /* 0x008fe40000011415 */
[----:B------:R-:W-:Y:S02]  /*00b0*/  LOP3.LUT R0, R0, 0x1fc, RZ, 0xc0, !PT ;  /* 0x000001fc00007812 */ /* 0x000fe400078ec0ff */
[----:B------:R-:W-:Y:S02]  /*00c0*/  SGXT R4, R4, 0x1 ;  /* 0x000000010404781a */ /* 0x000fe40000000200 */
[----:B------:R-:W-:-:S04]  /*00d0*/  LEA R21, R21, R0, 0xa ;  /* 0x0000000015157211 */ /* 0x000fc800078e50ff */
[----:B------:R-:W-:-:S04]  /*00e0*/  LEA.HI R0, R4, R21, RZ, 0x8 ;  /* 0x0000001504007211 */ /* 0x000fc800078f40ff */
[----:B------:R-:W-:-:S04]  /*00f0*/  SHF.R.S32.HI R15, RZ, 0x8, R0 ;  /* 0x00000008ff0f7819 */ /* 0x000fc80000011400 */
[----:B------:R-:W-:-:S04]  /*0100*/  LEA.HI R4, R15, R15, RZ, 0x8 ;  /* 0x0000000f0f047211 */ /* 0x000fc800078f40ff */
[----:B------:R-:W-:-:S04]  /*0110*/  LOP3.LUT R4, R4, 0xffffff00, RZ, 0xc0, !PT ;  /* 0xffffff0004047812 */ /* 0x000fc800078ec0ff */
[----:B------:R-:W-:-:S05]  /*0120*/  IADD3 R15, R15, -R4, RZ ;  /* 0x800000040f0f7210 */ /* 0x000fca0007ffe0ff */
[----:B--2---:R-:W-:-:S06]  /*0130*/  IMAD.WIDE R4, R15, 0x4, R2 ;  /* 0x000000040f047825 */ /* 0x004fcc00078e0202 */
[----:B------:R-:W2:Y:S01]  /*0140*/  LDG.E.EL R4, desc[UR4][R4.64] ;  /* 0x0000000404047981 */ /* 0x000ea2000c2e1900 */
[----:B------:R-:W-:-:S04]  /*0150*/  IADD3 R0, R0, 0x200, RZ ;  /* 0x0000020000007810 */ /* 0x000fc80007ffe0ff */
[----:B------:R-:W-:-:S04]  /*0160*/  SHF.R.S32.HI R0, RZ, 0x8, R0 ;  /* 0x00000008ff007819 */ /* 0x000fc80000011400 */
[----:B------:R-:W-:-:S04]  /*0170*/  LEA.HI R6, R0, R0, RZ, 0x8 ;  /* 0x0000000000067211 */ /* 0x000fc800078f40ff */
[----:B------:R-:W-:-:S04]  /*0180*/  LOP3.LUT R13, R6, 0xffffff00, RZ, 0xc0, !PT ;  /* 0xffffff00060d7812 */ /* 0x000fc800078ec0ff */
[----:B------:R-:W-:-:S05]  /*0190*/  IADD3 R13, R0, -R13, RZ ;  /* 0x8000000d000d7210 */ /* 0x000fca0007ffe0ff */
[----:B------:R-:W-:-:S05]  /*01a0*/  IMAD.WIDE R2, R13, 0x4, R2 ;  /* 0x000000040d027825 */ /* 0x000fca00078e0202 */
[----:B------:R3:W2:Y:S01]  /*01b0*/  LDG.E.EL R20, desc[UR4][R2.64] ;  /* 0x0000000402147981 */ /* 0x0006a2000c2e1900 */
[----:B----4-:R-:W-:-:S04]  /*01c0*/  IMAD.WIDE R18, R15, 0x4, R10 ;  /* 0x000000040f127825 */ /* 0x010fc800078e020a */
[----:B-----5:R-:W-:Y:S01]  /*01d0*/  IMAD.WIDE R8, R21, 0x4, R8 ;  /* 0x0000000415087825 */ /* 0x020fe200078e0208 */
[----:B------:R-:W4:Y:S01]  /*01e0*/  LDG.E.EL R0, desc[UR4][R18.64] ;  /* 0x0000000412007981 */ /* 0x000f22000c2e1900 */
[----:B---3--:R-:W3:Y:S02]  /*01f0*/  LDC.64 R2, c[0x0][0x238] ;  /* 0x00008e00ff027b82 */ /* 0x008ee40000000a00 */
[----:B------:R-:W-:-:S04]  /*0200*/  IMAD.WIDE R24, R13, 0x4, R10 ;  /* 0x000000040d187825 */ /* 0x000fc800078e020a */
[--C-:B0-----:R-:W-:Y:S02]  /*0210*/  IMAD.WIDE R16, R15, 0x4, R28.reuse ;  /* 0x000000040f107825 */ /* 0x101fe400078e021c */
[----:B------:R-:W5:Y:S02]  /*0220*/  LDG.E.EL R24, desc[UR4][R24.64] ;  /* 0x0000000418187981 */ /* 0x000f64000c2e1900 */
[----:B------:R-:W-:Y:S02]  /*0230*/  IMAD.WIDE R28, R13, 0x4, R28 ;  /* 0x000000040d1c7825 */ /* 0x000fe400078e021c */
[----:B------:R-:W4:Y:S02]  /*0240*/  LDG.E.EL R22, desc[UR4][R16.64] ;  /* 0x0000000410167981 */ /* 0x000f24000c2e1900 */
[----:B-1----:R-:W-:Y:S02]  /*0250*/  IMAD.WIDE R14, R15, 0x4, R26 ;  /* 0x000000040f0e7825 */ /* 0x002fe400078e021a */
[----:B------:R0:W4:Y:S04]  /*0260*/  LDG.E.EL R25, desc[UR4][R28.64] ;  /* 0x000000041c197981 */ /* 0x000128000c2e1900 */
[----:B------:R-:W4:Y:S01]  /*0270*/  LDG.E.EL R23, desc[UR4][R14.64] ;  /* 0x000000040e177981 */ /* 0x000f22000c2e1900 */
[----:B0-----:R-:W-:Y:S01]  /*0280*/  HFMA2.MMA R28, -RZ, RZ, 1.625, 0 ;  /* 0x3e800000ff1c7435 */ /* 0x001fe200000001ff */
[----:B---3--:R-:W-:-:S04]  /*0290*/  IMAD.WIDE R2, R21, 0x4, R2 ;  /* 0x0000000415027825 */ /* 0x008fc800078e0202 */
[----:B------:R-:W-:-:S06]  /*02a0*/  IMAD.WIDE R26, R13, 0x4, R26 ;  /* 0x000000040d1a7825 */ /* 0x000fcc00078e021a */
[----:B------:R0:W3:Y:S01]  /*02b0*/  LDG.E.EL R26, desc[UR4][R26.64] ;  /* 0x000000041a1a7981 */ /* 0x0000e2000c2e1900 */
[----:B--2---:R-:W-:-:S03]  /*02c0*/  FADD R12, R4, 9.9999997473787516356e-06 ;  /* 0x3727c5ac040c7421 */ /* 0x004fc60000000000 */
[----:B------:R-:W4:Y:S03]  /*02d0*/  LDG.E.128 R4, desc[UR4][R8.64] ;  /* 0x0000000408047981 */ /* 0x000f26000c1e1d00 */
[----:B------:R-:W1:Y:S01]  /*02e0*/  MUFU.SQRT R12, R12 ;  /* 0x0000000c000c7308 */ /* 0x000e620000002000 */
[----:B------:R-:W5:Y:S01]  /*02f0*/  LDG.E.128 R8, desc[UR4][R8.64+0x800] ;  /* 0x0008000408087981 */ /* 0x000f62000c1e1d00 */
[C---:B-1----:R-:W-:Y:S02]  /*0300*/  FSETP.GT.AND P0, PT, R12.reuse, 8.50705917302346158658e+37, PT ;  /* 0x7e8000000c00780b */ /* 0x042fe40003f04000 */
[----:B------:R-:W-:-:S11]  /*0310*/  FSETP.GEU.AND P1, PT, R12, 1.175494350822287508e-38, PT ;  /* 0x008000000c00780b */ /* 0x000fd60003f2e000 */
[----:B------:R-:W-:-:S04]  /*0320*/  @P0 FMUL R12, R12, 0.25 ;  /* 0x3e8000000c0c0820 */ /* 0x000fc80000400000 */
[----:B------:R-:W-:-:S04]  /*0330*/  @!P1 FMUL R12, R12, 16777216 ;  /* 0x4b8000000c0c9820 */ /* 0x000fc80000400000 */
[----:B------:R1:W0:Y:S01]  /*0340*/  MUFU.RCP R18, R12 ;  /* 0x0000000c00127308 */ /* 0x0002220000001000 */
[----:B------:R-:W-:-:S05]  /*0350*/  FSEL R17, R28, 1, P0 ;  /* 0x3f8000001c117808 */ /* 0x000fca0000000000 */
[----:B------:R-:W-:Y:S01]  /*0360*/  @!P1 FMUL R17, R17, 16777216 ;  /* 0x4b80000011119820 */ /* 0x000fe20000400000 */
[----:B-1----:R-:W2:Y:S03]  /*0370*/  LDG.E.128 R12, desc[UR4][R2.64] ;  /* 0x00000004020c7981 */ /* 0x002ea6000c1e1d00 */
[----:B0-----:R-:W-:Y:S02]  /*0380*/  FMUL R27, R18, R17 ;  /* 0x00000011121b7220 */ /* 0x001fe40000400000 */
[----:B------:R0:W2:Y:S01]  /*0390*/  LDG.E.128 R16, desc[UR4][R2.64+0x800] ;  /* 0x0008000402107981 */ /* 0x0000a2000c1e1d00 */
[----:B------:R-:W-:-:S04]  /*03a0*/  FADD R20, R20, 9.9999997473787516356e-06 ;  /* 0x3727c5ac14147421 */ /* 0x000fc80000000000 */
[----:B------:R-:W1:Y:S02]  /*03b0*/  MUFU.SQRT R29, R20 ;  /* 0x00000014001d7308 */ /* 0x000e640000002000 */
[C---:B-1----:R-:W-:Y:S02]  /*03c0*/  FSETP.GT.AND P0, PT, R29.reuse, 8.50705917302346158658e+37, PT ;  /* 0x7e8000001d00780b */ /* 0x042fe40003f04000 */
[----:B------:R-:W-:-:S11]  /*03d0*/  FSETP.GEU.AND P1, PT, R29, 1.175494350822287508e-38, PT ;  /* 0x008000001d00780b */ /* 0x000fd60003f2e000 */
[----:B------:R-:W-:-:S04]  /*03e0*/  @P0 FMUL R29, R29, 0.25 ;  /* 0x3e8000001d1d0820 */ /* 0x000fc80000400000 */
[----:B------:R-:W-:Y:S01]  /*03f0*/  @!P1 FMUL R29, R29, 16777216 ;  /* 0x4b8000001d1d9820 */ /* 0x000fe20000400000 */
[--C-:B----4-:R-:W-:Y:S01]  /*0400*/  FADD R20, R7, -R0.reuse ;  /* 0x8000000007147221 */ /* 0x110fe20000000000 */
[--C-:B------:R-:W-:Y:S01]  /*0410*/  FADD R7, R4, -R0.reuse ;  /* 0x8000000004077221 */ /* 0x100fe20000000000 */
[--C-:B------:R-:W-:Y:S01]  /*0420*/  FADD R6, R6, -R0.reuse ;  /* 0x8000000006067221 */ /* 0x100fe20000000000 */
[----:B------:R-:W-:Y:S02]  /*0430*/  FADD R4, R5, -R0 ;  /* 0x8000000005047221 */ /* 0x000fe40000000000 */
[----:B------:R-:W1:Y:S01]  /*0440*/  MUFU.RCP R0, R29 ;  /* 0x0000001d00007308 */ /* 0x000e620000001000 */
[C---:B0-----:R-:W-:Y:S01]  /*0450*/  FMUL R3, R27.reuse, R20 ;  /* 0x000000141b037220 */ /* 0x041fe20000400000 */
[C---:B------:R-:W-:Y:S01]  /*0460*/  FMUL R2, R27.reuse, R7 ;  /* 0x000000071b027220 */ /* 0x040fe20000400000 */
[C---:B------:R-:W-:Y:S01]  /*0470*/  FMUL R20, R27.reuse, R6 ;  /* 0x000000061b147220 */ /* 0x040fe20000400000 */
[----:B------:R-:W-:Y:S01]  /*0480*/  FMUL R4, R27, R4 ;  /* 0x000000041b047220 */ /* 0x000fe20000400000 */
[----:B------:R-:W-:Y:S01]  /*0490*/  FSEL R7, R28, 1, P0 ;  /* 0x3f8000001c077808 */ /* 0x000fe20000000000 */
[C-C-:B------:R-:W-:Y:S01]  /*04a0*/  FFMA R6, R22.reuse, R3, R23.reuse ;  /* 0x0000000316067223 */ /* 0x140fe20000000017 */
[C-C-:B------:R-:W-:Y:S01]  /*04b0*/  FFMA R5, R22.reuse, R20, R23.reuse ;  /* 0x0000001416057223 */ /* 0x140fe20000000017 */
[C-C-:B------:R-:W-:Y:S01]  /*04c0*/  FFMA R4, R22.reuse, R4, R23.reuse ;  /* 0x0000000416047223 */ /* 0x140fe20000000017 */
[----:B------:R-:W-:Y:S01]  /*04d0*/  FFMA R23, R22, R2, R23 ;  /* 0x0000000216177223 */ /* 0x000fe20000000017 */
[----:B------:R-:W-:Y:S01]  /*04e0*/  @!P1 FMUL R7, R7, 16777216 ;  /* 0x4b80000007079820 */ /* 0x000fe20000400000 */
[----:B------:R-:W0:Y:S01]  /*04f0*/  LDC.64 R2, c[0x0][0x240] ;  /* 0x00009000ff027b82 */ /* 0x000e220000000a00 */
[--C-:B-----5:R-:W-:Y:S01]  /*0500*/  FADD R11, R11, -R24.reuse ;  /* 0x800000180b0b7221 */ /* 0x120fe20000000000 */
[--C-:B------:R-:W-:Y:S01]  /*0510*/  FADD R9, R9, -R24.reuse ;  /* 0x8000001809097221 */ /* 0x100fe20000000000 */
[--C-:B------:R-:W-:Y:S01]  /*0520*/  FADD R27, R8, -R24.reuse ;  /* 0x80000018081b7221 */ /* 0x100fe20000000000 */
[----:B-1----:R-:W-:Y:S01]  /*0530*/  FMUL R0, R0, R7 ;  /* 0x0000000700007220 */ /* 0x002fe20000400000 */
[----:B------:R-:W-:-:S03]  /*0540*/  FADD R7, R10, -R24 ;  /* 0x800000180a077221 */ /* 0x000fc60000000000 */
[C---:B------:R-:W-:Y:S01]  /*0550*/  FMUL R11, R0.reuse, R11 ;  /* 0x0000000b000b7220 */ /* 0x040fe20000400000 */
[C---:B------:R-:W-:Y:S01]  /*0560*/  FMUL R7, R0.reuse, R7 ;  /* 0x0000000700077220 */ /* 0x040fe20000400000 */
[C---:B------:R-:W-:Y:S01]  /*0570*/  FMUL R9, R0.reuse, R9 ;  /* 0x0000000900097220 */ /* 0x040fe20000400000 */
[----:B------:R-:W-:Y:S01]  /*0580*/  FMUL R27, R0, R27 ;  /* 0x0000001b001b7220 */ /* 0x000fe20000400000 */
[C-C-:B---3--:R-:W-:Y:S01]  /*0590*/  FFMA R0, R25.reuse, R11, R26.reuse ;  /* 0x0000000b19007223 */ /* 0x148fe2000000001a */
[C-C-:B------:R-:W-:Y:S01]  /*05a0*/  FFMA R7, R25.reuse, R7, R26.reuse ;  /* 0x0000000719077223 */ /* 0x140fe2000000001a */
[C-C-:B------:R-:W-:Y:S01]  /*05b0*/  FFMA R8, R25.reuse, R9, R26.reuse ;  /* 0x0000000919087223 */ /* 0x140fe2000000001a */
[----:B------:R-:W-:Y:S01]  /*05c0*/  FFMA R27, R25, R27, R26 ;  /* 0x0000001b191b7223 */ /* 0x000fe2000000001a */
[----:B--2---:R-:W-:Y:S01]  /*05d0*/  FSETP.GEU.AND P6, PT, R23, -R12, PT ;  /* 0x8000000c1700720b */ /* 0x004fe20003fce000 */
[----:B------:R-:W-:Y:S01]  /*05e0*/  FADD R12, R12, R23 ;  /* 0x000000170c0c7221 */ /* 0x000fe20000000000 */
[----:B------:R-:W-:Y:S01]  /*05f0*/  FSETP.GEU.AND P0, PT, R4, -R13, PT ;  /* 0x8000000d0400720b */ /* 0x000fe20003f0e000 */
[----:B------:R-:W-:Y:S01]  /*0600*/  FADD R13, R13, R4 ;  /* 0x000000040d0d7221 */ /* 0x000fe20000000000 */
[----:B------:R-:W-:-:S02]  /*0610*/  FSETP.GEU.AND P1, PT, R5, -R14, PT ;  /* 0x8000000e0500720b */ /* 0x000fc40003f2e000 */
[----:B------:R-:W-:Y:S01]  /*0620*/  SEL R4, R12, RZ, P6 ;  /* 0x000000ff0c047207 */ /* 0x000fe20003000000 */
[----:B------:R-:W-:Y:S01]  /*0630*/  FADD R14, R14, R5 ;  /* 0x000000050e0e7221 */ /* 0x000fe20000000000 */
[----:B------:R-:W-:Y:S01]  /*0640*/  FSETP.GEU.AND P2, PT, R6, -R15, PT ;  /* 0x8000000f0600720b */ /* 0x000fe20003f4e000 */
        /* <DEDUP_REMOVED lines=9> */
[----:B0-----:R-:W-:Y:S01]  /*06e0*/  IMAD.WIDE R2, R21, 0x4, R2 ;  /* 0x0000000415027825 */ /* 0x001fe200078e0202 */
[----:B------:R-:W-:-:S02]  /*06f0*/  SEL R5, R13, RZ, P0 ;  /* 0x000000ff0d057207 */ /* 0x000fc40000000000 */
[----:B------:R-:W-:Y:S02]  /*0700*/  SEL R6, R14, RZ, P1 ;  /* 0x000000ff0e067207 */ /* 0x000fe40000800000 */
[----:B------:R-:W-:Y:S02]  /*0710*/  SEL R7, R15, RZ, P2 ;  /* 0x000000ff0f077207 */ /* 0x000fe40001000000 */
[----:B------:R-:W-:Y:S02]  /*0720*/  SEL R16, R16, RZ, P3 ;  /* 0x000000ff10107207 */ /* 0x000fe40001800000 */
[----:B------:R-:W-:Y:S02]  /*0730*/  SEL R19, R0, RZ, P4 ;  /* 0x000000ff00137207 */ /* 0x000fe40002000000 */
[----:B------:R-:W-:Y:S02]  /*0740*/  SEL R17, R8, RZ, P5 ;  /* 0x000000ff08117207 */ /* 0x000fe40002800000 */
[----:B------:R-:W-:Y:S01]  /*0750*/  SEL R18, R18, RZ, P6 ;  /* 0x000000ff12127207 */ /* 0x000fe20003000000 */
[----:B------:R-:W-:Y:S04]  /*0760*/  STG.E.128 desc[UR4][R2.64], R4 ;  /* 0x0000000402007986 */ /* 0x000fe8000c101d04 */
[----:B------:R-:W-:Y:S01]  /*0770*/  STG.E.128 desc[UR4][R2.64+0x800], R16 ;  /* 0x0008001002007986 */ /* 0x000fe2000c101d04 */
[----:B------:R-:W-:Y:S05]  /*0780*/  EXIT ;  /* 0x000000000000794d */ /* 0x000fea0003800000 */
.L_x_0:
[----:B------:R-:W-:-:S00]  /*0790*/  BRA `(.L_x_0) ;  /* 0xfffffffc00fc7947 */ /* 0x000fc0000383ffff */
[----:B------:R-:W-:-:S00]  /*07a0*/  NOP ;  /* 0x0000000000007918 */ /* 0x000fc00000000000 */
        /* <DEDUP_REMOVED lines=13> */
.L_x_1:


//--------------------- .nv.global.init           --------------------------
	.section	.nv.global.init,"aw",@progbits
.nv.global.init:
	.type		_$_str,@object
	.size		_$_str,(_$_str_$_2 - _$_str)
_$_str:
        /*0000*/ 	.byte	0x5f, 0x5f, 0x43, 0x55, 0x44, 0x41, 0x5f, 0x46, 0x54, 0x5a, 0x00
	.type		_$_str_$_2,@object
	.size		_$_str_$_2,(.L_1 - _$_str_$_2)
_$_str_$_2:
        /*000b*/ 	.byte	0x5f, 0x5f, 0x43, 0x55, 0x44, 0x41, 0x5f, 0x50, 0x52, 0x45, 0x43, 0x5f, 0x53, 0x51, 0x52, 0x54
        /*001b*/ 	.byte	0x00
.L_1:


//--------------------- .nv.constant0.triton_poi_fused__native_batch_norm_legit_no_training_add_relu_4 --------------------------
	.section	.nv.constant0.triton_poi_fused__native_batch_norm_legit_no_training_add_relu_4,"a",@progbits
	.sectionflags	@""
	.align	4
.nv.constant0.triton_poi_fused__native_batch_norm_legit_no_training_add_relu_4:
	.zero		588
